	.headerflags	@"EF_CUDA_TEXMODE_UNIFIED EF_CUDA_64BIT_ADDRESS EF_CUDA_ACCELERATORS EF_CUDA_SM90 EF_CUDA_VIRTUAL_SM(EF_CUDA_SM90)"
	.elftype	@"ET_EXEC"


//--------------------- .nv.info                  --------------------------
	.section	.nv.info,"",@"SHT_CUDA_INFO"
	.align	4


	//----- nvinfo : EIATTR_REGCOUNT
	.align		4
        /*0000*/ 	.byte	0x04, 0x2f
        /*0002*/ 	.short	(.L_1 - .L_0)
	.align		4
.L_0:
        /*0004*/ 	.word	index@(triton_poi_fused__softmax_sqrt_2)
        /*0008*/ 	.word	0x00000012


	//----- nvinfo : EIATTR_MIN_STACK_SIZE
	.align		4
.L_1:
        /*000c*/ 	.byte	0x04, 0x12
        /*000e*/ 	.short	(.L_3 - .L_2)
	.align		4
.L_2:
        /*0010*/ 	.word	index@(triton_poi_fused__softmax_sqrt_2)
        /*0014*/ 	.word	0x00000000


	//----- nvinfo : EIATTR_FRAME_SIZE
	.align		4
.L_3:
        /*0018*/ 	.byte	0x04, 0x11
        /*001a*/ 	.short	(.L_5 - .L_4)
	.align		4
.L_4:
        /*001c*/ 	.word	index@(triton_poi_fused__softmax_sqrt_2)
        /*0020*/ 	.word	0x00000000


	//----- nvinfo : EIATTR_MIN_STACK_SIZE
	.align		4
.L_5:
        /*0024*/ 	.byte	0x04, 0x12
        /*0026*/ 	.short	(.L_7 - .L_6)
	.align		4
.L_6:
        /*0028*/ 	.word	index@(triton_poi_fused__softmax_sqrt_2)
        /*002c*/ 	.word	0x00000000
.L_7:


//--------------------- .nv.info.triton_poi_fused__softmax_sqrt_2 --------------------------
	.section	.nv.info.triton_poi_fused__softmax_sqrt_2,"",@"SHT_CUDA_INFO"
	.sectionflags	@""
	.align	4


	//----- nvinfo : EIATTR_CUDA_API_VERSION
	.align		4
        /*0000*/ 	.byte	0x04, 0x37
        /*0002*/ 	.short	(.L_9 - .L_8)
.L_8:
        /*0004*/ 	.word	0x0000007c


	//----- nvinfo : EIATTR_KPARAM_INFO
	.align		4
.L_9:
        /*0008*/ 	.byte	0x04, 0x17
        /*000a*/ 	.short	(.L_11 - .L_10)
.L_10:
        /*000c*/ 	.word	0x00000000
        /*0010*/ 	.short	0x0002
        /*0012*/ 	.short	0x0010
        /*0014*/ 	.byte	0x00, 0xf0, 0x11, 0x00


	//----- nvinfo : EIATTR_KPARAM_INFO
	.align		4
.L_11:
        /*0018*/ 	.byte	0x04, 0x17
        /*001a*/ 	.short	(.L_13 - .L_12)
.L_12:
        /*001c*/ 	.word	0x00000000
        /*0020*/ 	.short	0x0001
        /*0022*/ 	.short	0x0008
        /*0024*/ 	.byte	0x00, 0xf4, 0x21, 0x00


	//----- nvinfo : EIATTR_KPARAM_INFO
	.align		4
.L_13:
        /*0028*/ 	.byte	0x04, 0x17
        /*002a*/ 	.short	(.L_15 - .L_14)
.L_14:
        /*002c*/ 	.word	0x00000000
        /*0030*/ 	.short	0x0000
        /*0032*/ 	.short	0x0000
        /*0034*/ 	.byte	0x00, 0xf4, 0x21, 0x00


	//----- nvinfo : EIATTR_SPARSE_MMA_MASK
	.align		4
.L_15:
        /*0038*/ 	.byte	0x03, 0x50
        /*003a*/ 	.short	0x0000


	//----- nvinfo : EIATTR_MAXREG_COUNT
	.align		4
        /*003c*/ 	.byte	0x03, 0x1b
        /*003e*/ 	.short	0x00ff


	//----- nvinfo : EIATTR_EXIT_INSTR_OFFSETS
	.align		4
        /*0040*/ 	.byte	0x04, 0x1c
        /*0042*/ 	.short	(.L_17 - .L_16)


	//   ....[0]....
.L_16:
        /*0044*/ 	.word	0x00000400


	//   ....[1]....
        /*0048*/ 	.word	0x00000420


	//----- nvinfo : EIATTR_REQNTID
	.align		4
.L_17:
        /*004c*/ 	.byte	0x04, 0x10
        /*004e*/ 	.short	(.L_19 - .L_18)
.L_18:
        /*0050*/ 	.word	0x00000080
        /*0054*/ 	.word	0x00000001
        /*0058*/ 	.word	0x00000001


	//----- nvinfo : EIATTR_CBANK_PARAM_SIZE
	.align		4
.L_19:
        /*005c*/ 	.byte	0x03, 0x19
        /*005e*/ 	.short	0x0014


	//----- nvinfo : EIATTR_PARAM_CBANK
	.align		4
        /*0060*/ 	.byte	0x04, 0x0a
        /*0062*/ 	.short	(.L_21 - .L_20)
	.align		4
.L_20:
        /*0064*/ 	.word	index@(.nv.constant0.triton_poi_fused__softmax_sqrt_2)
        /*0068*/ 	.short	0x0210
        /*006a*/ 	.short	0x0014


	//----- nvinfo : EIATTR_SW_WAR
	.align		4
.L_21:
        /*006c*/ 	.byte	0x04, 0x36
        /*006e*/ 	.short	(.L_23 - .L_22)
.L_22:
        /*0070*/ 	.word	0x00000008
.L_23:


//--------------------- .nv.callgraph             --------------------------
	.section	.nv.callgraph,"",@"SHT_CUDA_CALLGRAPH"
	.align	4
	.sectionentsize	8
	.align		4
        /*0000*/ 	.word	0x00000000
	.align		4
        /*0004*/ 	.word	0xffffffff
	.align		4
        /*0008*/ 	.word	0x00000000
	.align		4
        /*000c*/ 	.word	0xfffffffe
	.align		4
        /*0010*/ 	.word	0x00000000
	.align		4
        /*0014*/ 	.word	0xfffffffd
	.align		4
        /*0018*/ 	.word	0x00000000
	.align		4
        /*001c*/ 	.word	0xfffffffc


//--------------------- .text.triton_poi_fused__softmax_sqrt_2 --------------------------
	.section	.text.triton_poi_fused__softmax_sqrt_2,"ax",@progbits
	.align	128
        .global         triton_poi_fused__softmax_sqrt_2
        .type           triton_poi_fused__softmax_sqrt_2,@function
        .size           triton_poi_fused__softmax_sqrt_2,(.L_x_1 - triton_poi_fused__softmax_sqrt_2)
        .other          triton_poi_fused__softmax_sqrt_2,@"STO_CUDA_ENTRY STV_DEFAULT"
triton_poi_fused__softmax_sqrt_2:
.text.triton_poi_fused__softmax_sqrt_2:
[----:B------:R-:W0:Y:S02]  /*0000*/  LDC R1, c[0x0][0x28] ;  /* 0x00000a00ff017b82 */ /* 0x000e240000000800 */
[----:B------:R-:W1:Y:S01]  /*0010*/  S2R R0, SR_TID.X ;  /* 0x0000000000007919 */ /* 0x000e620000002100 */
[----:B------:R-:W2:Y:S01]  /*0020*/  LDC.64 R2, c[0x0][0x210] ;  /* 0x00008400ff027b82 */ /* 0x000ea20000000a00 */
[----:B------:R-:W-:Y:S01]  /*0030*/  CS2R R14, SRZ ;  /* 0x00000000000e7805 */ /* 0x000fe2000001ff00 */
[----:B------:R-:W-:Y:S01]  /*0040*/  ULDC.64 UR4, c[0x0][0x208] ;  /* 0x0000820000047ab9 */ /* 0x000fe20000000a00 */
[----:B------:R-:W3:Y:S01]  /*0050*/  S2R R5, SR_CTAID.X ;  /* 0x0000000000057919 */ /* 0x000ee20000002500 */
[----:B-1----:R-:W-:Y:S01]  /*0060*/  IMAD.SHL.U32 R0, R0, 0x2, RZ ;  /* 0x0000000200007824 */ /* 0x002fe200078e00ff */
[----:B---3--:R-:W-:-:S04]  /*0070*/  SHF.R.S32.HI R4, RZ, 0x17, R5 ;  /* 0x00000017ff047819 */ /* 0x008fc80000011405 */
[----:B------:R-:W-:Y:S02]  /*0080*/  LOP3.LUT R0, R0, 0xfe, RZ, 0xc0, !PT ;  /* 0x000000fe00007812 */ /* 0x000fe400078ec0ff */
[----:B------:R-:W-:-:S03]  /*0090*/  SGXT R4, R4, 0x1 ;  /* 0x000000010404781a */ /* 0x000fc60000000200 */
[----:B------:R-:W-:-:S05]  /*00a0*/  IMAD R5, R5, 0x100, R0 ;  /* 0x0000010005057824 */ /* 0x000fca00078e0200 */
[----:B------:R-:W-:Y:S02]  /*00b0*/  LEA.HI R4, R4, R5, RZ, 0x2 ;  /* 0x0000000504047211 */ /* 0x000fe400078f10ff */
[----:B------:R-:W-:Y:S02]  /*00c0*/  ISETP.GE.AND P0, PT, R5, 0x100, PT ;  /* 0x000001000500780c */ /* 0x000fe40003f06270 */
[----:B------:R-:W-:-:S05]  /*00d0*/  LOP3.LUT R7, R4, 0xfffffffc, RZ, 0xc0, !PT ;  /* 0xfffffffc04077812 */ /* 0x000fca00078ec0ff */
[----:B--2---:R-:W-:-:S06]  /*00e0*/  IMAD.WIDE R6, R7, 0x4, R2 ;  /* 0x0000000407067825 */ /* 0x004fcc00078e0202 */
[----:B------:R-:W2:Y:S01]  /*00f0*/  @!P0 LDG.E.EL R15, desc[UR4][R6.64] ;  /* 0x00000004060f8981 */ /* 0x000ea2000c2e1900 */
[----:B------:R-:W-:-:S03]  /*0100*/  IMAD.MOV.U32 R0, RZ, RZ, RZ ;  /* 0x000000ffff007224 */ /* 0x000fc600078e00ff */
[----:B------:R-:W3:Y:S01]  /*0110*/  @!P0 LDG.E.EL R14, desc[UR4][R6.64] ;  /* 0x00000004060e8981 */ /* 0x000ee2000c2e1900 */
[----:B------:R-:W-:Y:S01]  /*0120*/  IMAD.MOV.U32 R4, RZ, RZ, RZ ;  /* 0x000000ffff047224 */ /* 0x000fe200078e00ff */
[----:B------:R-:W-:Y:S02]  /*0130*/  CS2R R10, SRZ ;  /* 0x00000000000a7805 */ /* 0x000fe4000001ff00 */
[----:B------:R-:W4:Y:S04]  /*0140*/  @!P0 LDG.E.EL R0, desc[UR4][R6.64+0x4] ;  /* 0x0000040406008981 */ /* 0x000f28000c2e1900 */
[----:B------:R-:W5:Y:S04]  /*0150*/  @!P0 LDG.E.EL R4, desc[UR4][R6.64+0x4] ;  /* 0x0000040406048981 */ /* 0x000f68000c2e1900 */
[----:B------:R-:W5:Y:S04]  /*0160*/  @!P0 LDG.E.EL R10, desc[UR4][R6.64+0x8] ;  /* 0x00000804060a8981 */ /* 0x000f68000c2e1900 */
[----:B------:R-:W5:Y:S01]  /*0170*/  @!P0 LDG.E.EL R11, desc[UR4][R6.64+0x8] ;  /* 0x00000804060b8981 */ /* 0x000f62000c2e1900 */
[----:B------:R-:W-:-:S06]  /*0180*/  CS2R R12, SRZ ;  /* 0x00000000000c7805 */ /* 0x000fcc000001ff00 */
[----:B------:R-:W5:Y:S04]  /*0190*/  @!P0 LDG.E.EL R12, desc[UR4][R6.64+0xc] ;  /* 0x00000c04060c8981 */ /* 0x000f68000c2e1900 */
[----:B------:R-:W5:Y:S01]  /*01a0*/  @!P0 LDG.E.EL R13, desc[UR4][R6.64+0xc] ;  /* 0x00000c04060d8981 */ /* 0x000f62000c2e1900 */
[----:B------:R-:W-:Y:S01]  /*01b0*/  CS2R R8, SRZ ;  /* 0x0000000000087805 */ /* 0x000fe2000001ff00 */
[----:B------:R-:W-:-:S05]  /*01c0*/  IMAD.WIDE R2, R5, 0x4, R2 ;  /* 0x0000000405027825 */ /* 0x000fca00078e0202 */
[----:B------:R1:W5:Y:S02]  /*01d0*/  @!P0 LDG.E.64 R8, desc[UR4][R2.64] ;  /* 0x0000000402088981 */ /* 0x000364000c1e1b00 */
[----:B-1----:R-:W1:Y:S02]  /*01e0*/  LDC.64 R2, c[0x0][0x218] ;  /* 0x00008600ff027b82 */ /* 0x002e640000000a00 */
[----:B-1----:R-:W-:Y:S01]  /*01f0*/  IMAD.WIDE R2, R5, 0x4, R2 ;  /* 0x0000000405027825 */ /* 0x002fe200078e0202 */
[C---:B--2---:R-:W-:Y:S02]  /*0200*/  FSETP.NAN.AND P3, PT, R15.reuse, R15, PT ;  /* 0x0000000f0f00720b */ /* 0x044fe40003f68000 */
[C---:B---3--:R-:W-:Y:S02]  /*0210*/  FSETP.NAN.AND P4, PT, R14.reuse, R14, PT ;  /* 0x0000000e0e00720b */ /* 0x048fe40003f88000 */
[----:B----4-:R-:W-:Y:S02]  /*0220*/  FSETP.GT.AND P1, PT, R15, R0, PT ;  /* 0x000000000f00720b */ /* 0x010fe40003f24000 */
[----:B-----5:R-:W-:-:S07]  /*0230*/  FSETP.GT.AND P2, PT, R14, R4, PT ;  /* 0x000000040e00720b */ /* 0x020fce0003f44000 */
[----:B------:R-:W-:Y:S02]  /*0240*/  @!P3 FSEL R15, R15, R0, P1 ;  /* 0x000000000f0fb208 */ /* 0x000fe40000800000 */
[----:B------:R-:W-:Y:S02]  /*0250*/  @!P4 FSEL R14, R14, R4, P2 ;  /* 0x000000040e0ec208 */ /* 0x000fe40001000000 */
[C---:B------:R-:W-:Y:S02]  /*0260*/  FSETP.GT.AND P1, PT, R15.reuse, R10, PT ;  /* 0x0000000a0f00720b */ /* 0x040fe40003f24000 */
[C---:B------:R-:W-:Y:S02]  /*0270*/  FSETP.GT.AND P2, PT, R14.reuse, R11, PT ;  /* 0x0000000b0e00720b */ /* 0x040fe40003f44000 */
[----:B------:R-:W-:Y:S02]  /*0280*/  FSETP.NAN.AND P3, PT, R15, R15, PT ;  /* 0x0000000f0f00720b */ /* 0x000fe40003f68000 */
[----:B------:R-:W-:-:S07]  /*0290*/  FSETP.NAN.AND P4, PT, R14, R14, PT ;  /* 0x0000000e0e00720b */ /* 0x000fce0003f88000 */
[----:B------:R-:W-:Y:S02]  /*02a0*/  @!P1 FSEL R15, R15, R10, P3 ;  /* 0x0000000a0f0f9208 */ /* 0x000fe40001800000 */
[----:B------:R-:W-:Y:S02]  /*02b0*/  @!P2 FSEL R14, R14, R11, P4 ;  /* 0x0000000b0e0ea208 */ /* 0x000fe40002000000 */
[C---:B------:R-:W-:Y:S02]  /*02c0*/  FSETP.GT.AND P1, PT, R15.reuse, R12, PT ;  /* 0x0000000c0f00720b */ /* 0x040fe40003f24000 */
[C---:B------:R-:W-:Y:S02]  /*02d0*/  FSETP.GT.AND P2, PT, R14.reuse, R13, PT ;  /* 0x0000000d0e00720b */ /* 0x040fe40003f44000 */
[----:B------:R-:W-:Y:S02]  /*02e0*/  FSETP.NAN.AND P3, PT, R15, R15, PT ;  /* 0x0000000f0f00720b */ /* 0x000fe40003f68000 */
[----:B------:R-:W-:-:S07]  /*02f0*/  FSETP.NAN.AND P4, PT, R14, R14, PT ;  /* 0x0000000e0e00720b */ /* 0x000fce0003f88000 */
[----:B------:R-:W-:Y:S02]  /*0300*/  @!P1 FSEL R15, R15, R12, P3 ;  /* 0x0000000c0f0f9208 */ /* 0x000fe40001800000 */
[----:B------:R-:W-:-:S03]  /*0310*/  @!P2 FSEL R14, R14, R13, P4 ;  /* 0x0000000d0e0ea208 */ /* 0x000fc60002000000 */
[----:B------:R-:W-:Y:S02]  /*0320*/  FADD R8, -R15, R8 ;  /* 0x000000080f087221 */ /* 0x000fe40000000100 */
[----:B------:R-:W-:Y:S02]  /*0330*/  FADD R9, -R14, R9 ;  /* 0x000000090e097221 */ /* 0x000fe40000000100 */
[----:B------:R-:W-:Y:S02]  /*0340*/  FMUL R8, R8, 0.5 ;  /* 0x3f00000008087820 */ /* 0x000fe40000400000 */
[----:B------:R-:W-:Y:S02]  /*0350*/  FMUL R9, R9, 0.5 ;  /* 0x3f00000009097820 */ /* 0x000fe40000400000 */
[----:B------:R-:W-:Y:S02]  /*0360*/  FMUL R8, R8, 1.4426950216293334961 ;  /* 0x3fb8aa3b08087820 */ /* 0x000fe40000400000 */
[----:B------:R-:W-:-:S03]  /*0370*/  FMUL R9, R9, 1.4426950216293334961 ;  /* 0x3fb8aa3b09097820 */ /* 0x000fc60000400000 */
[----:B------:R-:W-:Y:S02]  /*0380*/  FSETP.GEU.AND P1, PT, R8, -126, PT ;  /* 0xc2fc00000800780b */ /* 0x000fe40003f2e000 */
[----:B------:R-:W-:-:S11]  /*0390*/  FSETP.GEU.AND P2, PT, R9, -126, PT ;  /* 0xc2fc00000900780b */ /* 0x000fd60003f4e000 */
[----:B------:R-:W-:Y:S02]  /*03a0*/  @!P1 FMUL R8, R8, 0.5 ;  /* 0x3f00000008089820 */ /* 0x000fe40000400000 */
[----:B------:R-:W-:Y:S02]  /*03b0*/  @!P2 FMUL R9, R9, 0.5 ;  /* 0x3f0000000909a820 */ /* 0x000fe40000400000 */
[----:B------:R-:W1:Y:S08]  /*03c0*/  MUFU.EX2 R6, R8 ;  /* 0x0000000800067308 */ /* 0x000e700000000800 */
[----:B------:R-:W2:Y:S01]  /*03d0*/  MUFU.EX2 R7, R9 ;  /* 0x0000000900077308 */ /* 0x000ea20000000800 */
[----:B-1----:R-:W-:Y:S01]  /*03e0*/  @!P1 FMUL R6, R6, R6 ;  /* 0x0000000606069220 */ /* 0x002fe20000400000 */
[----:B--2---:R-:W-:Y:S01]  /*03f0*/  @!P2 FMUL R7, R7, R7 ;  /* 0x000000070707a220 */ /* 0x004fe20000400000 */
[----:B------:R-:W-:Y:S06]  /*0400*/  @P0 EXIT ;  /* 0x000000000000094d */ /* 0x000fec0003800000 */
[----:B------:R-:W-:Y:S01]  /*0410*/  STG.E.64 desc[UR4][R2.64], R6 ;  /* 0x0000000602007986 */ /* 0x000fe2000c101b04 */
[----:B------:R-:W-:Y:S05]  /*0420*/  EXIT ;  /* 0x000000000000794d */ /* 0x000fea0003800000 */
.L_x_0:
[----:B------:R-:W-:-:S00]  /*0430*/  BRA `(.L_x_0) ;  /* 0xfffffffc00fc7947 */ /* 0x000fc0000383ffff */
[----:B------:R-:W-:-:S00]  /*0440*/  NOP ;  /* 0x0000000000007918 */ /* 0x000fc00000000000 */
        /* <DEDUP_REMOVED lines=11> */
.L_x_1:


//--------------------- .nv.constant0.triton_poi_fused__softmax_sqrt_2 --------------------------
	.section	.nv.constant0.triton_poi_fused__softmax_sqrt_2,"a",@progbits
	.sectionflags	@""
	.align	4
.nv.constant0.triton_poi_fused__softmax_sqrt_2:
	.zero		548
